//
// Generated by NVIDIA NVVM Compiler
//
// Compiler Build ID: CL-36424714
// Cuda compilation tools, release 13.0, V13.0.88
// Based on NVVM 20.0.0
//

.version 9.0
.target sm_100
.address_size 64

	// .globl	_Z5printPi
.extern .func  (.param .b32 func_retval0) vprintf
(
	.param .b64 vprintf_param_0,
	.param .b64 vprintf_param_1
)
;
.global .align 1 .b8 $str[17] = {72, 101, 108, 108, 111, 32, 87, 111, 114, 108, 100, 33, 32, 37, 100, 10};

.visible .entry _Z5printPi(
	.param .u64 .ptr .align 1 _Z5printPi_param_0
)
{
	.local .align 8 .b8 	__local_depot0[8];
	.reg .b64 	%SP;
	.reg .b64 	%SPL;
	.reg .b32 	%r<7>;
	.reg .b64 	%rd<7>;

	mov.u64 	%SPL, __local_depot0;
	cvta.local.u64 	%SP, %SPL;
	ld.param.u64 	%rd1, [_Z5printPi_param_0];
	cvta.to.global.u64 	%rd2, %rd1;
	add.u64 	%rd3, %SP, 0;
	add.u64 	%rd4, %SPL, 0;
	mov.u32 	%r1, %ntid.x;
	mov.u32 	%r2, %ctaid.x;
	mov.u32 	%r3, %tid.x;
	mad.lo.s32 	%r4, %r1, %r2, %r3;
	st.global.u32 	[%rd2], %r4;
	st.local.u32 	[%rd4], %r4;
	mov.u64 	%rd5, $str;
	cvta.global.u64 	%rd6, %rd5;
	{ // callseq 0, 0
	.param .b64 param0;
	st.param.b64 	[param0], %rd6;
	.param .b64 param1;
	st.param.b64 	[param1], %rd3;
	.param .b32 retval0;
	call.uni (retval0), 
	vprintf, 
	(
	param0, 
	param1
	);
	ld.param.b32 	%r5, [retval0];
	} // callseq 0
	ret;

}


// ===== COMPILED SASS (sm_100) =====

	.target	sm_100

	.elftype	@"ET_EXEC"


//--------------------- .note.nv.tkinfo           --------------------------
	.section	.note.nv.tkinfo,"",@"SHT_NOTE"
	.sectionflags	@"SHF_NOTE_NV_TKINFO"
	.tkinfo
        /*0018*/ 	.word	0x00000002
        /*0030*/ 	.string	""
        /*0030*/ 	.string	"ptxas"
        /*0030*/ 	.string	"Cuda compilation tools, release 13.0, V13.0.88"
        /*0030*/ 	.string	"Build cuda_13.0.r13.0/compiler.36424714_0"
        /*0030*/ 	.string	"-arch sm_100 -m 64 "



//--------------------- .note.nv.cuinfo           --------------------------
	.section	.note.nv.cuinfo,"",@"SHT_NOTE"
	.sectionflags	@"SHF_NOTE_NV_CUINFO"
        /*0018*/ 	.short	0x0002
        /*001a*/ 	.short	0x0064
        /*001c*/ 	.short	0x0082
	.zero		2


//--------------------- .nv.info                  --------------------------
	.section	.nv.info,"",@"SHT_CUDA_INFO"
	.align	4


	//----- nvinfo : EIATTR_REGCOUNT
	.align		4
        /*0000*/ 	.byte	0x04, 0x2f
        /*0002*/ 	.short	(.L_2 - .L_1)
	.align		4
.L_1:
        /*0004*/ 	.word	index@(_Z5printPi)
        /*0008*/ 	.word	0x00000018


	//----- nvinfo : EIATTR_FRAME_SIZE
	.align		4
.L_2:
        /*000c*/ 	.byte	0x04, 0x11
        /*000e*/ 	.short	(.L_4 - .L_3)
	.align		4
.L_3:
        /*0010*/ 	.word	index@(_Z5printPi)
        /*0014*/ 	.word	0x00000008


	//----- nvinfo : EIATTR_MIN_STACK_SIZE
	.align		4
.L_4:
        /*0018*/ 	.byte	0x04, 0x12
        /*001a*/ 	.short	(.L_6 - .L_5)
	.align		4
.L_5:
        /*001c*/ 	.word	index@(_Z5printPi)
        /*0020*/ 	.word	0x00000008
.L_6:


//--------------------- .nv.compat                --------------------------
	.section	.nv.compat,"",@"SHT_CUDA_COMPAT_INFO"
	.align	4
        /*0000*/ 	.byte	0x02, 0x09, 0x00, 0x00, 0x02, 0x02, 0x01, 0x00, 0x02, 0x05, 0x05, 0x00, 0x03, 0x07, 0x01, 0x01
        /*0010*/ 	.byte	0x02, 0x03, 0x00, 0x00, 0x02, 0x06, 0x01, 0x00, 0x04, 0x0b, 0x08, 0x00, 0x09, 0x00, 0x00, 0x00
        /*0020*/ 	.byte	0x00, 0x00, 0x00, 0x00


//--------------------- .nv.info._Z5printPi       --------------------------
	.section	.nv.info._Z5printPi,"",@"SHT_CUDA_INFO"
	.sectionflags	@""
	.align	4


	//----- nvinfo : EIATTR_CUDA_API_VERSION
	.align		4
        /*0000*/ 	.byte	0x04, 0x37
        /*0002*/ 	.short	(.L_8 - .L_7)
.L_7:
        /*0004*/ 	.word	0x00000082


	//----- nvinfo : EIATTR_KPARAM_INFO
	.align		4
.L_8:
        /*0008*/ 	.byte	0x04, 0x17
        /*000a*/ 	.short	(.L_10 - .L_9)
.L_9:
        /*000c*/ 	.word	0x00000000
        /*0010*/ 	.short	0x0000
        /*0012*/ 	.short	0x0000
        /*0014*/ 	.byte	0x00, 0xf5, 0x21, 0x00


	//----- nvinfo : EIATTR_SPARSE_MMA_MASK
	.align		4
.L_10:
        /*0018*/ 	.byte	0x03, 0x50
        /*001a*/ 	.short	0x0000


	//----- nvinfo : EIATTR_MAXREG_COUNT
	.align		4
        /*001c*/ 	.byte	0x03, 0x1b
        /*001e*/ 	.short	0x00ff


	//----- nvinfo : EIATTR_EXTERNS
	.align		4
        /*0020*/ 	.byte	0x04, 0x0f
        /*0022*/ 	.short	(.L_12 - .L_11)


	//   ....[0]....
	.align		4
.L_11:
        /*0024*/ 	.word	index@(vprintf)


	//----- nvinfo : EIATTR_MERCURY_ISA_VERSION
	.align		4
.L_12:
        /*0028*/ 	.byte	0x03, 0x5f
        /*002a*/ 	.short	0x0101


	//----- nvinfo : EIATTR_VRC_CTA_INIT_COUNT
	.align		4
        /*002c*/ 	.byte	0x02, 0x4a
	.zero		1
	.zero		1


	//----- nvinfo : EIATTR_SYSCALL_OFFSETS
	.align		4
        /*0030*/ 	.byte	0x04, 0x46
        /*0032*/ 	.short	(.L_14 - .L_13)


	//   ....[0]....
.L_13:
        /*0034*/ 	.word	0x00000140


	//----- nvinfo : EIATTR_EXIT_INSTR_OFFSETS
	.align		4
.L_14:
        /*0038*/ 	.byte	0x04, 0x1c
        /*003a*/ 	.short	(.L_16 - .L_15)


	//   ....[0]....
.L_15:
        /*003c*/ 	.word	0x00000150


	//----- nvinfo : EIATTR_CBANK_PARAM_SIZE
	.align		4
.L_16:
        /*0040*/ 	.byte	0x03, 0x19
        /*0042*/ 	.short	0x0008


	//----- nvinfo : EIATTR_PARAM_CBANK
	.align		4
        /*0044*/ 	.byte	0x04, 0x0a
        /*0046*/ 	.short	(.L_18 - .L_17)
	.align		4
.L_17:
        /*0048*/ 	.word	index@(.nv.constant0._Z5printPi)
        /*004c*/ 	.short	0x0380
        /*004e*/ 	.short	0x0008


	//----- nvinfo : EIATTR_SW_WAR
	.align		4
.L_18:
        /*0050*/ 	.byte	0x04, 0x36
        /*0052*/ 	.short	(.L_20 - .L_19)
.L_19:
        /*0054*/ 	.word	0x00000008
.L_20:


//--------------------- .nv.callgraph             --------------------------
	.section	.nv.callgraph,"",@"SHT_CUDA_CALLGRAPH"
	.align	4
	.sectionentsize	8
	.align		4
        /*0000*/ 	.word	0x00000000
	.align		4
        /*0004*/ 	.word	0xffffffff
	.align		4
        /*0008*/ 	.word	index@(_Z5printPi)
	.align		4
        /*000c*/ 	.word	index@(vprintf)
	.align		4
        /*0010*/ 	.word	0x00000000
	.align		4
        /*0014*/ 	.word	0xfffffffe
	.align		4
        /*0018*/ 	.word	0x00000000
	.align		4
        /*001c*/ 	.word	0xfffffffd
	.align		4
        /*0020*/ 	.word	0x00000000
	.align		4
        /*0024*/ 	.word	0xfffffffc


//--------------------- .nv.constant4             --------------------------
	.section	.nv.constant4,"a",@progbits
	.align	8
	.align		8
.nv.constant4:
        /*0000*/ 	.dword	vprintf
	.align		8
        /*0008*/ 	.dword	$str


//--------------------- .text._Z5printPi          --------------------------
	.section	.text._Z5printPi,"ax",@progbits
	.align	128
        .global         _Z5printPi
        .type           _Z5printPi,@function
        .size           _Z5printPi,(.L_x_2 - _Z5printPi)
        .other          _Z5printPi,@"STO_CUDA_ENTRY STV_DEFAULT"
_Z5printPi:
.text._Z5printPi:
[----:B------:R-:W0:Y:S01]  /*0000*/  LDC R1, c[0x0][0x37c] ;  /* 0x0000df00ff017b82 */ /* 0x000e220000000800 */
[----:B------:R-:W1:Y:S01]  /*0010*/  S2R R0, SR_CTAID.X ;  /* 0x0000000000007919 */ /* 0x000e620000002500 */
[----:B------:R-:W2:Y:S06]  /*0020*/  LDCU UR7, c[0x0][0x2fc] ;  /* 0x00005f80ff0777ac */ /* 0x000eac0008000800 */
[----:B------:R-:W3:Y:S01]  /*0030*/  LDC.64 R2, c[0x0][0x380] ;  /* 0x0000e000ff027b82 */ /* 0x000ee20000000a00 */
[----:B------:R-:W-:Y:S01]  /*0040*/  MOV R8, 0x0 ;  /* 0x0000000000087802 */ /* 0x000fe20000000f00 */
[----:B------:R-:W1:Y:S01]  /*0050*/  S2R R5, SR_TID.X ;  /* 0x0000000000057919 */ /* 0x000e620000002100 */
[----:B------:R-:W1:Y:S01]  /*0060*/  LDCU UR6, c[0x0][0x360] ;  /* 0x00006c00ff0677ac */ /* 0x000e620008000800 */
[----:B0-----:R-:W-:Y:S01]  /*0070*/  VIADD R1, R1, 0xfffffff8 ;  /* 0xfffffff801017836 */ /* 0x001fe20000000000 */
[----:B------:R-:W3:Y:S03]  /*0080*/  LDCU.64 UR4, c[0x0][0x358] ;  /* 0x00006b00ff0477ac */ /* 0x000ee60008000a00 */
[----:B------:R-:W0:Y:S01]  /*0090*/  LDC.64 R8, c[0x4][R8] ;  /* 0x0100000008087b82 */ /* 0x000e220000000a00 */
[----:B------:R-:W4:Y:S02]  /*00a0*/  LDCU.64 UR8, c[0x4][0x8] ;  /* 0x01000100ff0877ac */ /* 0x000f240008000a00 */
[----:B----4-:R-:W-:-:S02]  /*00b0*/  IMAD.U32 R4, RZ, RZ, UR8 ;  /* 0x00000008ff047e24 */ /* 0x010fc4000f8e00ff */
[----:B-1----:R-:W-:Y:S01]  /*00c0*/  IMAD R0, R0, UR6, R5 ;  /* 0x0000000600007c24 */ /* 0x002fe2000f8e0205 */
[----:B------:R-:W1:Y:S01]  /*00d0*/  LDCU UR6, c[0x0][0x2f8] ;  /* 0x00005f00ff0677ac */ /* 0x000e620008000800 */
[----:B------:R-:W-:-:S03]  /*00e0*/  MOV R5, UR9 ;  /* 0x0000000900057c02 */ /* 0x000fc60008000f00 */
[----:B------:R4:W-:Y:S04]  /*00f0*/  STL [R1], R0 ;  /* 0x0000000001007387 */ /* 0x0009e80000100800 */
[----:B---3--:R4:W-:Y:S01]  /*0100*/  STG.E desc[UR4][R2.64], R0 ;  /* 0x0000000002007986 */ /* 0x0089e2000c101904 */
[----:B-1----:R-:W-:-:S05]  /*0110*/  IADD3 R6, P0, PT, R1, UR6, RZ ;  /* 0x0000000601067c10 */ /* 0x002fca000ff1e0ff */
[----:B--2-4-:R-:W-:-:S08]  /*0120*/  IMAD.X R7, RZ, RZ, UR7, P0 ;  /* 0x00000007ff077e24 */ /* 0x014fd000080e06ff */
[----:B------:R-:W-:-:S07]  /*0130*/  LEPC R20, `(.L_x_0) ;  /* 0x000000001014794e */ /* 0x000fce0000000000 */
[----:B0-----:R-:W-:Y:S05]  /*0140*/  CALL.ABS.NOINC R8 ;  /* 0x0000000008007343 */ /* 0x001fea0003c00000 */
.L_x_0:
[----:B------:R-:W-:Y:S05]  /*0150*/  EXIT ;  /* 0x000000000000794d */ /* 0x000fea0003800000 */
.L_x_1:
[----:B------:R-:W-:-:S00]  /*0160*/  BRA `(.L_x_1) ;  /* 0xfffffffc00fc7947 */ /* 0x000fc0000383ffff */
[----:B------:R-:W-:-:S00]  /*0170*/  NOP ;  /* 0x0000000000007918 */ /* 0x000fc00000000000 */
        /* <DEDUP_REMOVED lines=8> */
.L_x_2:


//--------------------- .nv.global.init           --------------------------
	.section	.nv.global.init,"aw",@progbits
.nv.global.init:
	.type		$str,@object
	.size		$str,(.L_0 - $str)
$str:
        /*0000*/ 	.byte	0x48, 0x65, 0x6c, 0x6c, 0x6f, 0x20, 0x57, 0x6f, 0x72, 0x6c, 0x64, 0x21, 0x20, 0x25, 0x64, 0x0a
        /*0010*/ 	.byte	0x00
.L_0:


//--------------------- .nv.shared.reserved.0     --------------------------
	.section	.nv.shared.reserved.0,"aw",@nobits
	.weak		__nv_reservedSMEM_offset_0_alias
	.size		__nv_reservedSMEM_offset_0_alias, 0, 64
	.other		__nv_reservedSMEM_offset_0_alias,@"STO_CUDA_RESERVED_SHARED STV_DEFAULT"
__nv_reservedSMEM_offset_0_alias:
	.zero		0
	.zero		64


//--------------------- .nv.constant0._Z5printPi  --------------------------
	.section	.nv.constant0._Z5printPi,"a",@progbits
	.sectionflags	@""
	.align	4
.nv.constant0._Z5printPi:
	.zero		904


//--------------------- SYMBOLS --------------------------

	.type		.nv.reservedSmem.offset0,@object
	.size		.nv.reservedSmem.offset0,0x4
	.type		vprintf,@function
